//
// Generated by NVIDIA NVVM Compiler
//
// Compiler Build ID: CL-36424714
// Cuda compilation tools, release 13.0, V13.0.88
// Based on NVVM 20.0.0
//

.version 9.0
.target sm_100
.address_size 64

	// .globl	_Z17WMMAF16TensorCorePdS_S_S_

.visible .entry _Z17WMMAF16TensorCorePdS_S_S_(
	.param .u64 .ptr .align 1 _Z17WMMAF16TensorCorePdS_S_S__param_0,
	.param .u64 .ptr .align 1 _Z17WMMAF16TensorCorePdS_S_S__param_1,
	.param .u64 .ptr .align 1 _Z17WMMAF16TensorCorePdS_S_S__param_2,
	.param .u64 .ptr .align 1 _Z17WMMAF16TensorCorePdS_S_S__param_3
)
{
	.reg .pred 	%p<24>;
	.reg .b32 	%r<21>;
	.reg .b64 	%rd<11>;
	.reg .b64 	%fd<105>;

	ld.param.u64 	%rd2, [_Z17WMMAF16TensorCorePdS_S_S__param_0];
	ld.param.u64 	%rd3, [_Z17WMMAF16TensorCorePdS_S_S__param_1];
	ld.param.u64 	%rd4, [_Z17WMMAF16TensorCorePdS_S_S__param_2];
	ld.param.u64 	%rd1, [_Z17WMMAF16TensorCorePdS_S_S__param_3];
	mov.u32 	%r7, %ctaid.x;
	mov.u32 	%r8, %ntid.x;
	mov.u32 	%r9, %tid.x;
	mad.lo.s32 	%r1, %r7, %r8, %r9;
	mov.u32 	%r10, %ctaid.y;
	mov.u32 	%r11, %ntid.y;
	mov.u32 	%r12, %tid.y;
	mad.lo.s32 	%r13, %r10, %r11, %r12;
	shl.b32 	%r14, %r1, 10;
	and.b32  	%r3, %r14, -32768;
	cvt.u64.u32 	%rd5, %r14;
	shl.b64 	%rd6, %rd5, 3;
	and.b64  	%rd7, %rd6, 34359476224;
	add.s64 	%rd8, %rd2, %rd7;
	mov.b32 	%r15, 4096;
	wmma.load.a.sync.aligned.row.m8n8k4.f64 	{%fd1}, [%rd8], %r15;
	mov.b32 	%r16, 2048;
	wmma.load.b.sync.aligned.col.m8n8k4.f64 	{%fd2}, [%rd3], %r16;
	wmma.load.c.sync.aligned.row.m8n8k4.f64 	{%fd74, %fd73}, [%rd4], %r15;
	setp.lt.u32 	%p2, %r1, 16384;
	setp.lt.u32 	%p3, %r13, 256;
	and.pred  	%p1, %p2, %p3;
	mov.b32 	%r20, 0;
	not.pred 	%p4, %p1;
$L__BB0_1:
	@%p4 bra 	$L__BB0_3;
	wmma.mma.sync.aligned.row.col.m8n8k4.f64.f64.f64.f64.rn {%fd74, %fd73}, {%fd1}, {%fd2}, {%fd74, %fd73};
$L__BB0_3:
	@%p4 bra 	$L__BB0_5;
	wmma.mma.sync.aligned.row.col.m8n8k4.f64.f64.f64.f64.rn {%fd74, %fd73}, {%fd1}, {%fd2}, {%fd74, %fd73};
$L__BB0_5:
	@%p4 bra 	$L__BB0_7;
	wmma.mma.sync.aligned.row.col.m8n8k4.f64.f64.f64.f64.rn {%fd74, %fd73}, {%fd1}, {%fd2}, {%fd74, %fd73};
$L__BB0_7:
	@%p4 bra 	$L__BB0_9;
	wmma.mma.sync.aligned.row.col.m8n8k4.f64.f64.f64.f64.rn {%fd74, %fd73}, {%fd1}, {%fd2}, {%fd74, %fd73};
$L__BB0_9:
	@%p4 bra 	$L__BB0_11;
	wmma.mma.sync.aligned.row.col.m8n8k4.f64.f64.f64.f64.rn {%fd74, %fd73}, {%fd1}, {%fd2}, {%fd74, %fd73};
$L__BB0_11:
	@%p4 bra 	$L__BB0_13;
	wmma.mma.sync.aligned.row.col.m8n8k4.f64.f64.f64.f64.rn {%fd74, %fd73}, {%fd1}, {%fd2}, {%fd74, %fd73};
$L__BB0_13:
	@%p4 bra 	$L__BB0_15;
	wmma.mma.sync.aligned.row.col.m8n8k4.f64.f64.f64.f64.rn {%fd74, %fd73}, {%fd1}, {%fd2}, {%fd74, %fd73};
$L__BB0_15:
	@%p4 bra 	$L__BB0_17;
	wmma.mma.sync.aligned.row.col.m8n8k4.f64.f64.f64.f64.rn {%fd74, %fd73}, {%fd1}, {%fd2}, {%fd74, %fd73};
$L__BB0_17:
	@%p4 bra 	$L__BB0_19;
	wmma.mma.sync.aligned.row.col.m8n8k4.f64.f64.f64.f64.rn {%fd74, %fd73}, {%fd1}, {%fd2}, {%fd74, %fd73};
$L__BB0_19:
	@%p4 bra 	$L__BB0_21;
	wmma.mma.sync.aligned.row.col.m8n8k4.f64.f64.f64.f64.rn {%fd74, %fd73}, {%fd1}, {%fd2}, {%fd74, %fd73};
$L__BB0_21:
	@%p4 bra 	$L__BB0_23;
	wmma.mma.sync.aligned.row.col.m8n8k4.f64.f64.f64.f64.rn {%fd74, %fd73}, {%fd1}, {%fd2}, {%fd74, %fd73};
$L__BB0_23:
	@%p4 bra 	$L__BB0_25;
	wmma.mma.sync.aligned.row.col.m8n8k4.f64.f64.f64.f64.rn {%fd74, %fd73}, {%fd1}, {%fd2}, {%fd74, %fd73};
$L__BB0_25:
	@%p4 bra 	$L__BB0_27;
	wmma.mma.sync.aligned.row.col.m8n8k4.f64.f64.f64.f64.rn {%fd74, %fd73}, {%fd1}, {%fd2}, {%fd74, %fd73};
$L__BB0_27:
	@%p4 bra 	$L__BB0_29;
	wmma.mma.sync.aligned.row.col.m8n8k4.f64.f64.f64.f64.rn {%fd74, %fd73}, {%fd1}, {%fd2}, {%fd74, %fd73};
$L__BB0_29:
	@%p4 bra 	$L__BB0_31;
	wmma.mma.sync.aligned.row.col.m8n8k4.f64.f64.f64.f64.rn {%fd74, %fd73}, {%fd1}, {%fd2}, {%fd74, %fd73};
$L__BB0_31:
	@%p4 bra 	$L__BB0_33;
	wmma.mma.sync.aligned.row.col.m8n8k4.f64.f64.f64.f64.rn {%fd74, %fd73}, {%fd1}, {%fd2}, {%fd74, %fd73};
$L__BB0_33:
	add.s32 	%r5, %r20, 64;
	setp.lt.u32 	%p20, %r20, 1984;
	mov.u32 	%r20, %r5;
	@%p20 bra 	$L__BB0_1;
	setp.gt.u32 	%p21, %r1, 16383;
	setp.gt.u32 	%p22, %r13, 511;
	or.pred  	%p23, %p21, %p22;
	@%p23 bra 	$L__BB0_36;
	shl.b32 	%r17, %r13, 3;
	add.s32 	%r18, %r17, %r3;
	mul.wide.u32 	%rd9, %r18, 8;
	add.s64 	%rd10, %rd1, %rd9;
	mov.b32 	%r19, 4096;
	wmma.store.d.sync.aligned.row.m8n8k4.f64 	[%rd10], {%fd74, %fd73}, %r19;
$L__BB0_36:
	ret;

}


// ===== COMPILED SASS (sm_100) =====

	.target	sm_100

	.elftype	@"ET_EXEC"


//--------------------- .note.nv.tkinfo           --------------------------
	.section	.note.nv.tkinfo,"",@"SHT_NOTE"
	.sectionflags	@"SHF_NOTE_NV_TKINFO"
	.tkinfo
        /*0018*/ 	.word	0x00000002
        /*0030*/ 	.string	""
        /*0030*/ 	.string	"ptxas"
        /*0030*/ 	.string	"Cuda compilation tools, release 13.0, V13.0.88"
        /*0030*/ 	.string	"Build cuda_13.0.r13.0/compiler.36424714_0"
        /*0030*/ 	.string	"-arch sm_100 -m 64 "



//--------------------- .note.nv.cuinfo           --------------------------
	.section	.note.nv.cuinfo,"",@"SHT_NOTE"
	.sectionflags	@"SHF_NOTE_NV_CUINFO"
        /*0018*/ 	.short	0x0002
        /*001a*/ 	.short	0x0064
        /*001c*/ 	.short	0x0082
	.zero		2


//--------------------- .nv.info                  --------------------------
	.section	.nv.info,"",@"SHT_CUDA_INFO"
	.align	4


	//----- nvinfo : EIATTR_REGCOUNT
	.align		4
        /*0000*/ 	.byte	0x04, 0x2f
        /*0002*/ 	.short	(.L_1 - .L_0)
	.align		4
.L_0:
        /*0004*/ 	.word	index@(_Z17WMMAF16TensorCorePdS_S_S_)
        /*0008*/ 	.word	0x00000014


	//----- nvinfo : EIATTR_FRAME_SIZE
	.align		4
.L_1:
        /*000c*/ 	.byte	0x04, 0x11
        /*000e*/ 	.short	(.L_3 - .L_2)
	.align		4
.L_2:
        /*0010*/ 	.word	index@(_Z17WMMAF16TensorCorePdS_S_S_)
        /*0014*/ 	.word	0x00000000


	//----- nvinfo : EIATTR_MIN_STACK_SIZE
	.align		4
.L_3:
        /*0018*/ 	.byte	0x04, 0x12
        /*001a*/ 	.short	(.L_5 - .L_4)
	.align		4
.L_4:
        /*001c*/ 	.word	index@(_Z17WMMAF16TensorCorePdS_S_S_)
        /*0020*/ 	.word	0x00000000
.L_5:


//--------------------- .nv.compat                --------------------------
	.section	.nv.compat,"",@"SHT_CUDA_COMPAT_INFO"
	.align	4
        /*0000*/ 	.byte	0x02, 0x09, 0x00, 0x00, 0x02, 0x02, 0x01, 0x00, 0x02, 0x05, 0x05, 0x00, 0x03, 0x07, 0x01, 0x01
        /*0010*/ 	.byte	0x02, 0x03, 0x00, 0x00, 0x02, 0x06, 0x01, 0x00, 0x04, 0x0b, 0x08, 0x00, 0x01, 0x00, 0x00, 0x00
        /*0020*/ 	.byte	0x00, 0x00, 0x00, 0x00


//--------------------- .nv.info._Z17WMMAF16TensorCorePdS_S_S_ --------------------------
	.section	.nv.info._Z17WMMAF16TensorCorePdS_S_S_,"",@"SHT_CUDA_INFO"
	.sectionflags	@""
	.align	4


	//----- nvinfo : EIATTR_CUDA_API_VERSION
	.align		4
        /*0000*/ 	.byte	0x04, 0x37
        /*0002*/ 	.short	(.L_7 - .L_6)
.L_6:
        /*0004*/ 	.word	0x00000082


	//----- nvinfo : EIATTR_KPARAM_INFO
	.align		4
.L_7:
        /*0008*/ 	.byte	0x04, 0x17
        /*000a*/ 	.short	(.L_9 - .L_8)
.L_8:
        /*000c*/ 	.word	0x00000000
        /*0010*/ 	.short	0x0003
        /*0012*/ 	.short	0x0018
        /*0014*/ 	.byte	0x00, 0xf5, 0x21, 0x00


	//----- nvinfo : EIATTR_KPARAM_INFO
	.align		4
.L_9:
        /*0018*/ 	.byte	0x04, 0x17
        /*001a*/ 	.short	(.L_11 - .L_10)
.L_10:
        /*001c*/ 	.word	0x00000000
        /*0020*/ 	.short	0x0002
        /*0022*/ 	.short	0x0010
        /*0024*/ 	.byte	0x00, 0xf5, 0x21, 0x00


	//----- nvinfo : EIATTR_KPARAM_INFO
	.align		4
.L_11:
        /*0028*/ 	.byte	0x04, 0x17
        /*002a*/ 	.short	(.L_13 - .L_12)
.L_12:
        /*002c*/ 	.word	0x00000000
        /*0030*/ 	.short	0x0001
        /*0032*/ 	.short	0x0008
        /*0034*/ 	.byte	0x00, 0xf5, 0x21, 0x00


	//----- nvinfo : EIATTR_KPARAM_INFO
	.align		4
.L_13:
        /*0038*/ 	.byte	0x04, 0x17
        /*003a*/ 	.short	(.L_15 - .L_14)
.L_14:
        /*003c*/ 	.word	0x00000000
        /*0040*/ 	.short	0x0000
        /*0042*/ 	.short	0x0000
        /*0044*/ 	.byte	0x00, 0xf5, 0x21, 0x00


	//----- nvinfo : EIATTR_SPARSE_MMA_MASK
	.align		4
.L_15:
        /*0048*/ 	.byte	0x03, 0x50
        /*004a*/ 	.short	0x0000


	//----- nvinfo : EIATTR_WMMA_USED
	.align		4
        /*004c*/ 	.byte	0x01, 0x2b
	.zero		2


	//----- nvinfo : EIATTR_MAXREG_COUNT
	.align		4
        /*0050*/ 	.byte	0x03, 0x1b
        /*0052*/ 	.short	0x00ff


	//----- nvinfo : EIATTR_MERCURY_ISA_VERSION
	.align		4
        /*0054*/ 	.byte	0x03, 0x5f
        /*0056*/ 	.short	0x0101


	//----- nvinfo : EIATTR_VRC_CTA_INIT_COUNT
	.align		4
        /*0058*/ 	.byte	0x02, 0x4a
	.zero		1
	.zero		1


	//----- nvinfo : EIATTR_EXIT_INSTR_OFFSETS
	.align		4
        /*005c*/ 	.byte	0x04, 0x1c
        /*005e*/ 	.short	(.L_17 - .L_16)


	//   ....[0]....
.L_16:
        /*0060*/ 	.word	0x00000510


	//   ....[1]....
        /*0064*/ 	.word	0x000005f0


	//----- nvinfo : EIATTR_CRS_STACK_SIZE
	.align		4
.L_17:
        /*0068*/ 	.byte	0x04, 0x1e
        /*006a*/ 	.short	(.L_19 - .L_18)
.L_18:
        /*006c*/ 	.word	0x00000000


	//----- nvinfo : EIATTR_CBANK_PARAM_SIZE
	.align		4
.L_19:
        /*0070*/ 	.byte	0x03, 0x19
        /*0072*/ 	.short	0x0020


	//----- nvinfo : EIATTR_PARAM_CBANK
	.align		4
        /*0074*/ 	.byte	0x04, 0x0a
        /*0076*/ 	.short	(.L_21 - .L_20)
	.align		4
.L_20:
        /*0078*/ 	.word	index@(.nv.constant0._Z17WMMAF16TensorCorePdS_S_S_)
        /*007c*/ 	.short	0x0380
        /*007e*/ 	.short	0x0020


	//----- nvinfo : EIATTR_SW_WAR
	.align		4
.L_21:
        /*0080*/ 	.byte	0x04, 0x36
        /*0082*/ 	.short	(.L_23 - .L_22)
.L_22:
        /*0084*/ 	.word	0x00000008
.L_23:


//--------------------- .nv.callgraph             --------------------------
	.section	.nv.callgraph,"",@"SHT_CUDA_CALLGRAPH"
	.align	4
	.sectionentsize	8
	.align		4
        /*0000*/ 	.word	0x00000000
	.align		4
        /*0004*/ 	.word	0xffffffff
	.align		4
        /*0008*/ 	.word	0x00000000
	.align		4
        /*000c*/ 	.word	0xfffffffe
	.align		4
        /*0010*/ 	.word	0x00000000
	.align		4
        /*0014*/ 	.word	0xfffffffd
	.align		4
        /*0018*/ 	.word	0x00000000
	.align		4
        /*001c*/ 	.word	0xfffffffc


//--------------------- .text._Z17WMMAF16TensorCorePdS_S_S_ --------------------------
	.section	.text._Z17WMMAF16TensorCorePdS_S_S_,"ax",@progbits
	.align	128
        .global         _Z17WMMAF16TensorCorePdS_S_S_
        .type           _Z17WMMAF16TensorCorePdS_S_S_,@function
        .size           _Z17WMMAF16TensorCorePdS_S_S_,(.L_x_3 - _Z17WMMAF16TensorCorePdS_S_S_)
        .other          _Z17WMMAF16TensorCorePdS_S_S_,@"STO_CUDA_ENTRY STV_DEFAULT"
_Z17WMMAF16TensorCorePdS_S_S_:
.text._Z17WMMAF16TensorCorePdS_S_S_:
[----:B------:R-:W-:Y:S01]  /*0000*/  LDC R1, c[0x0][0x37c] ;  /* 0x0000df00ff017b82 */ /* 0x000fe20000000800 */
[----:B------:R-:W0:Y:S07]  /*0010*/  S2R R3, SR_TID.X ;  /* 0x0000000000037919 */ /* 0x000e2e0000002100 */
[----:B------:R-:W0:Y:S01]  /*0020*/  S2UR UR4, SR_CTAID.X ;  /* 0x00000000000479c3 */ /* 0x000e220000002500 */
[----:B------:R-:W1:Y:S01]  /*0030*/  LDCU.128 UR8, c[0x0][0x380] ;  /* 0x00007000ff0877ac */ /* 0x000e620008000c00 */
[----:B------:R-:W-:Y:S01]  /*0040*/  IMAD.MOV.U32 R7, RZ, RZ, RZ ;  /* 0x000000ffff077224 */ /* 0x000fe200078e00ff */
[----:B------:R-:W2:Y:S01]  /*0050*/  S2R R2, SR_LANEID ;  /* 0x0000000000027919 */ /* 0x000ea20000000000 */
[----:B------:R-:W3:Y:S04]  /*0060*/  LDCU.64 UR6, c[0x0][0x390] ;  /* 0x00007200ff0677ac */ /* 0x000ee80008000a00 */
[----:B------:R-:W0:Y:S02]  /*0070*/  LDC R0, c[0x0][0x360] ;  /* 0x0000d800ff007b82 */ /* 0x000e240000000800 */
[----:B0-----:R-:W-:Y:S01]  /*0080*/  IMAD R0, R0, UR4, R3 ;  /* 0x0000000400007c24 */ /* 0x001fe2000f8e0203 */
[----:B------:R-:W0:Y:S01]  /*0090*/  LDCU.64 UR4, c[0x0][0x358] ;  /* 0x00006b00ff0477ac */ /* 0x000e220008000a00 */
[C---:B--2---:R-:W-:Y:S01]  /*00a0*/  LOP3.LUT R6, R2.reuse, 0x3, RZ, 0xc0, !PT ;  /* 0x0000000302067812 */ /* 0x044fe200078ec0ff */
[----:B------:R-:W-:Y:S01]  /*00b0*/  IMAD.SHL.U32 R8, R2, 0x2, RZ ;  /* 0x0000000202087824 */ /* 0x000fe200078e00ff */
[----:B------:R-:W-:Y:S01]  /*00c0*/  SHF.R.U32.HI R3, RZ, 0x2, R2 ;  /* 0x00000002ff037819 */ /* 0x000fe20000011602 */
[----:B------:R-:W-:-:S03]  /*00d0*/  IMAD.SHL.U32 R2, R0, 0x400, RZ ;  /* 0x0000040000027824 */ /* 0x000fc600078e00ff */
[----:B------:R-:W-:Y:S01]  /*00e0*/  LOP3.LUT R8, R8, 0x6, RZ, 0xe2, !PT ;  /* 0x0000000608087812 */ /* 0x000fe200078ee2ff */
[----:B------:R-:W-:Y:S01]  /*00f0*/  IMAD.SHL.U32 R9, R2, 0x8, RZ ;  /* 0x0000000802097824 */ /* 0x000fe200078e00ff */
[----:B------:R-:W-:Y:S01]  /*0100*/  SHF.R.U32.HI R10, RZ, 0x1d, R2 ;  /* 0x0000001dff0a7819 */ /* 0x000fe20000011602 */
[----:B------:R-:W-:-:S03]  /*0110*/  IMAD.WIDE.U32 R4, R3, 0x1000, R6 ;  /* 0x0000100003047825 */ /* 0x000fc600078e0006 */
[----:B------:R-:W-:Y:S01]  /*0120*/  LOP3.LUT R13, R9, 0xfffc0000, RZ, 0xc0, !PT ;  /* 0xfffc0000090d7812 */ /* 0x000fe200078ec0ff */
[----:B------:R-:W-:Y:S02]  /*0130*/  IMAD.MOV.U32 R9, RZ, RZ, RZ ;  /* 0x000000ffff097224 */ /* 0x000fe400078e00ff */
[----:B------:R-:W-:Y:S01]  /*0140*/  IMAD.WIDE.U32 R6, R3, 0x800, R6 ;  /* 0x0000080003067825 */ /* 0x000fe200078e0006 */
[----:B-1----:R-:W-:-:S03]  /*0150*/  IADD3 R13, P2, PT, R13, UR8, RZ ;  /* 0x000000080d0d7c10 */ /* 0x002fc6000ff5e0ff */
[----:B------:R-:W-:Y:S01]  /*0160*/  IMAD.WIDE.U32 R8, R3, 0x1000, R8 ;  /* 0x0000100003087825 */ /* 0x000fe200078e0008 */
[----:B------:R-:W-:Y:S02]  /*0170*/  LOP3.LUT R3, R10, 0x7, RZ, 0xc0, !PT ;  /* 0x000000070a037812 */ /* 0x000fe400078ec0ff */
[----:B------:R-:W-:Y:S02]  /*0180*/  LEA R10, P1, R6, UR10, 0x3 ;  /* 0x0000000a060a7c11 */ /* 0x000fe4000f8218ff */
[----:B------:R-:W-:Y:S02]  /*0190*/  IADD3.X R3, PT, PT, R3, UR9, RZ, P2, !PT ;  /* 0x0000000903037c10 */ /* 0x000fe400097fe4ff */
[----:B---3--:R-:W-:Y:S02]  /*01a0*/  LEA R14, P0, R8, UR6, 0x3 ;  /* 0x00000006080e7c11 */ /* 0x008fe4000f8018ff */
[----:B------:R-:W-:Y:S02]  /*01b0*/  LEA R12, P2, R4, R13, 0x3 ;  /* 0x0000000d040c7211 */ /* 0x000fe400078418ff */
[----:B------:R-:W-:-:S02]  /*01c0*/  LEA.HI.X R11, R6, UR11, R7, 0x3, P1 ;  /* 0x0000000b060b7c11 */ /* 0x000fc400088f1c07 */
[----:B------:R-:W-:Y:S02]  /*01d0*/  LEA.HI.X R15, R8, UR7, R9, 0x3, P0 ;  /* 0x00000007080f7c11 */ /* 0x000fe400080f1c09 */
[----:B------:R-:W-:Y:S02]  /*01e0*/  LEA.HI.X R13, R4, R3, R5, 0x3, P2 ;  /* 0x00000003040d7211 */ /* 0x000fe400010f1c05 */
[----:B0-----:R-:W5:Y:S04]  /*01f0*/  LD.E.64 R10, desc[UR4][R10.64] ;  /* 0x000000040a0a7980 */ /* 0x001f68000c101b00 */
[----:B------:R0:W5:Y:S04]  /*0200*/  LD.E.128 R4, desc[UR4][R14.64] ;  /* 0x000000040e047980 */ /* 0x000168000c101d00 */
[----:B------:R0:W5:Y:S01]  /*0210*/  LD.E.64 R8, desc[UR4][R12.64] ;  /* 0x000000040c087980 */ /* 0x000162000c101b00 */
[----:B------:R-:W1:Y:S01]  /*0220*/  S2UR UR6, SR_CTAID.Y ;  /* 0x00000000000679c3 */ /* 0x000e620000002600 */
[----:B------:R-:W-:Y:S01]  /*0230*/  BSSY B0, `(.L_x_0) ;  /* 0x000002b000007945 */ /* 0x000fe20003800000 */
[----:B------:R-:W-:Y:S01]  /*0240*/  LOP3.LUT R17, R2, 0xffff8000, RZ, 0xc0, !PT ;  /* 0xffff800002117812 */ /* 0x000fe200078ec0ff */
[----:B------:R-:W1:Y:S05]  /*0250*/  S2R R3, SR_TID.Y ;  /* 0x0000000000037919 */ /* 0x000e6a0000002200 */
[----:B------:R-:W1:Y:S02]  /*0260*/  LDC R16, c[0x0][0x364] ;  /* 0x0000d900ff107b82 */ /* 0x000e640000000800 */
[----:B-1----:R-:W-:-:S02]  /*0270*/  IMAD R16, R16, UR6, R3 ;  /* 0x0000000610107c24 */ /* 0x002fc4000f8e0203 */
[----:B------:R-:W-:-:S03]  /*0280*/  IMAD.MOV.U32 R3, RZ, RZ, RZ ;  /* 0x000000ffff037224 */ /* 0x000fc600078e00ff */
[----:B------:R-:W-:-:S04]  /*0290*/  ISETP.GE.U32.AND P0, PT, R16, 0x100, PT ;  /* 0x000001001000780c */ /* 0x000fc80003f06070 */
[----:B0-----:R-:W-:-:S13]  /*02a0*/  ISETP.LT.U32.AND P0, PT, R0, 0x4000, !P0 ;  /* 0x000040000000780c */ /* 0x001fda0004701070 */
.L_x_1:
[----:B------:R-:W-:Y:S05]  /*02b0*/  @P0 WARPSYNC.ALL ;  /* 0x0000000000000948 */ /* 0x000fea0003800000 */
[----:B-1---5:R-:W0:Y:S03]  /*02c0*/  @P0 DMMA.8x8x4 R4, R8, R10, R4 ;  /* 0x0000000a0804023f */ /* 0x022e260000000004 */
[----:B------:R-:W-:Y:S05]  /*02d0*/  @P0 WARPSYNC.ALL ;  /* 0x0000000000000948 */ /* 0x000fea0003800000 */
[----:B------:R-:W-:-:S05]  /*02e0*/  VIADD R3, R3, 0x40 ;  /* 0x0000004003037836 */ /* 0x000fca0000000000 */
[----:B------:R-:W-:-:S03]  /*02f0*/  ISETP.GE.U32.AND P1, PT, R3, 0x800, PT ;  /* 0x000008000300780c */ /* 0x000fc60003f26070 */
[----:B0-----:R-:W0:Y:S01]  /*0300*/  @P0 DMMA.8x8x4 R4, R8, R10, R4 ;  /* 0x0000000a0804023f */ /* 0x001e220000000004 */
[----:B------:R-:W-:-:S15]  /*0310*/  @P0 WARPSYNC.ALL ;  /* 0x0000000000000948 */ /* 0x000fde0003800000 */
        /* <DEDUP_REMOVED lines=26> */
[----:B0-----:R0:W1:Y:S02]  /*04c0*/  @P0 DMMA.8x8x4 R4, R8, R10, R4 ;  /* 0x0000000a0804023f */ /* 0x0010640000000004 */
[----:B0-----:R-:W-:Y:S05]  /*04d0*/  @!P1 BRA `(.L_x_1) ;  /* 0xfffffffc00749947 */ /* 0x001fea000383ffff */
[----:B------:R-:W-:Y:S05]  /*04e0*/  BSYNC B0 ;  /* 0x0000000000007941 */ /* 0x000fea0003800000 */
.L_x_0:
[----:B------:R-:W-:-:S04]  /*04f0*/  ISETP.GT.U32.AND P0, PT, R16, 0x1ff, PT ;  /* 0x000001ff1000780c */ /* 0x000fc80003f04070 */
[----:B------:R-:W-:-:S13]  /*0500*/  ISETP.GT.U32.OR P0, PT, R0, 0x3fff, P0 ;  /* 0x00003fff0000780c */ /* 0x000fda0000704470 */
[----:B------:R-:W-:Y:S05]  /*0510*/  @P0 EXIT ;  /* 0x000000000000094d */ /* 0x000fea0003800000 */
[----:B------:R-:W0:Y:S01]  /*0520*/  S2R R0, SR_LANEID ;  /* 0x0000000000007919 */ /* 0x000e220000000000 */
[----:B------:R-:W2:Y:S01]  /*0530*/  LDC.64 R2, c[0x0][0x398] ;  /* 0x0000e600ff027b82 */ /* 0x000ea20000000a00 */
[----:B------:R-:W-:Y:S01]  /*0540*/  IMAD R17, R16, 0x8, R17 ;  /* 0x0000000810117824 */ /* 0x000fe200078e0211 */
[----:B------:R-:W-:Y:S05]  /*0550*/  WARPSYNC.ALL ;  /* 0x0000000000007948 */ /* 0x000fea0003800000 */
[----:B------:R-:W-:Y:S02]  /*0560*/  IMAD.MOV.U32 R9, RZ, RZ, RZ ;  /* 0x000000ffff097224 */ /* 0x000fe400078e00ff */
[----:B--2---:R-:W-:-:S04]  /*0570*/  IMAD.WIDE.U32 R2, R17, 0x8, R2 ;  /* 0x0000000811027825 */ /* 0x004fc800078e0002 */
[----:B0-----:R-:W-:Y:S01]  /*0580*/  IMAD.SHL.U32 R8, R0, 0x2, RZ ;  /* 0x0000000200087824 */ /* 0x001fe200078e00ff */
[----:B------:R-:W-:-:S04]  /*0590*/  SHF.R.U32.HI R11, RZ, 0x2, R0 ;  /* 0x00000002ff0b7819 */ /* 0x000fc80000011600 */
[----:B------:R-:W-:-:S05]  /*05a0*/  LOP3.LUT R8, R8, 0x6, RZ, 0xe2, !PT ;  /* 0x0000000608087812 */ /* 0x000fca00078ee2ff */
[----:B------:R-:W-:-:S03]  /*05b0*/  IMAD.WIDE.U32 R8, R11, 0x1000, R8 ;  /* 0x000010000b087825 */ /* 0x000fc600078e0008 */
[----:B------:R-:W-:-:S04]  /*05c0*/  LEA R2, P0, R8, R2, 0x3 ;  /* 0x0000000208027211 */ /* 0x000fc800078018ff */
[----:B------:R-:W-:-:S05]  /*05d0*/  LEA.HI.X R3, R8, R3, R9, 0x3, P0 ;  /* 0x0000000308037211 */ /* 0x000fca00000f1c09 */
[----:B-1----:R-:W-:Y:S01]  /*05e0*/  ST.E.128 desc[UR4][R2.64], R4 ;  /* 0x0000000402007985 */ /* 0x002fe2000c101d04 */
[----:B------:R-:W-:Y:S05]  /*05f0*/  EXIT ;  /* 0x000000000000794d */ /* 0x000fea0003800000 */
.L_x_2:
[----:B------:R-:W-:-:S00]  /*0600*/  BRA `(.L_x_2) ;  /* 0xfffffffc00fc7947 */ /* 0x000fc0000383ffff */
[----:B------:R-:W-:-:S00]  /*0610*/  NOP ;  /* 0x0000000000007918 */ /* 0x000fc00000000000 */
        /* <DEDUP_REMOVED lines=14> */
.L_x_3:


//--------------------- .nv.shared.reserved.0     --------------------------
	.section	.nv.shared.reserved.0,"aw",@nobits
	.weak		__nv_reservedSMEM_offset_0_alias
	.size		__nv_reservedSMEM_offset_0_alias, 0, 64
	.other		__nv_reservedSMEM_offset_0_alias,@"STO_CUDA_RESERVED_SHARED STV_DEFAULT"
__nv_reservedSMEM_offset_0_alias:
	.zero		0
	.zero		64


//--------------------- .nv.constant0._Z17WMMAF16TensorCorePdS_S_S_ --------------------------
	.section	.nv.constant0._Z17WMMAF16TensorCorePdS_S_S_,"a",@progbits
	.sectionflags	@""
	.align	4
.nv.constant0._Z17WMMAF16TensorCorePdS_S_S_:
	.zero		928


//--------------------- SYMBOLS --------------------------

	.type		.nv.reservedSmem.offset0,@object
	.size		.nv.reservedSmem.offset0,0x4
